//
// Generated by NVIDIA NVVM Compiler
//
// Compiler Build ID: CL-36424714
// Cuda compilation tools, release 13.0, V13.0.88
// Based on NVVM 20.0.0
//

.version 9.0
.target sm_100
.address_size 64


.func  (.param .b32 func_retval0) _Z3fibi(
	.param .b32 _Z3fibi_param_0
)
{
	.reg .pred 	%p<6>;
	.reg .b32 	%r<66>;

	ld.param.u32 	%r65, [_Z3fibi_param_0];
	setp.lt.s32 	%p1, %r65, 2;
	mov.b32 	%r64, 0;
	@%p1 bra 	$L__BB0_9;
	max.u32 	%r31, %r65, 3;
	add.s32 	%r32, %r31, -3;
	add.s32 	%r33, %r31, -2;
	shr.u32 	%r34, %r33, 1;
	add.s32 	%r1, %r34, 1;
	and.b32  	%r2, %r1, 3;
	setp.lt.u32 	%p2, %r32, 5;
	mov.b32 	%r64, 0;
	@%p2 bra 	$L__BB0_5;
	add.s32 	%r55, %r65, -3;
	and.b32  	%r36, %r1, 2147483644;
	neg.s32 	%r54, %r36;
	mov.b32 	%r64, 0;
$L__BB0_3:
	add.s32 	%r37, %r55, 2;
	{ // callseq 0, 0
	.param .b32 param0;
	st.param.b32 	[param0], %r37;
	.param .b32 retval0;
	call.uni (retval0), 
	_Z3fibi, 
	(
	param0
	);
	ld.param.b32 	%r38, [retval0];
	} // callseq 0
	add.s32 	%r40, %r38, %r64;
	add.s32 	%r41, %r55, -4;
	{ // callseq 1, 0
	.param .b32 param0;
	st.param.b32 	[param0], %r55;
	.param .b32 retval0;
	call.uni (retval0), 
	_Z3fibi, 
	(
	param0
	);
	ld.param.b32 	%r42, [retval0];
	} // callseq 1
	add.s32 	%r44, %r42, %r40;
	add.s32 	%r45, %r55, -2;
	{ // callseq 2, 0
	.param .b32 param0;
	st.param.b32 	[param0], %r45;
	.param .b32 retval0;
	call.uni (retval0), 
	_Z3fibi, 
	(
	param0
	);
	ld.param.b32 	%r46, [retval0];
	} // callseq 2
	add.s32 	%r48, %r46, %r44;
	{ // callseq 3, 0
	.param .b32 param0;
	st.param.b32 	[param0], %r41;
	.param .b32 retval0;
	call.uni (retval0), 
	_Z3fibi, 
	(
	param0
	);
	ld.param.b32 	%r49, [retval0];
	} // callseq 3
	add.s32 	%r64, %r49, %r48;
	add.s32 	%r55, %r55, -8;
	add.s32 	%r54, %r54, 4;
	setp.ne.s32 	%p3, %r54, 0;
	@%p3 bra 	$L__BB0_3;
	add.s32 	%r65, %r55, 3;
$L__BB0_5:
	setp.eq.s32 	%p4, %r2, 0;
	@%p4 bra 	$L__BB0_9;
	add.s32 	%r62, %r65, -1;
	neg.s32 	%r61, %r2;
$L__BB0_7:
	.pragma "nounroll";
	{ // callseq 4, 0
	.param .b32 param0;
	st.param.b32 	[param0], %r62;
	.param .b32 retval0;
	call.uni (retval0), 
	_Z3fibi, 
	(
	param0
	);
	ld.param.b32 	%r51, [retval0];
	} // callseq 4
	add.s32 	%r64, %r51, %r64;
	add.s32 	%r62, %r62, -2;
	add.s32 	%r61, %r61, 1;
	setp.ne.s32 	%p5, %r61, 0;
	@%p5 bra 	$L__BB0_7;
	add.s32 	%r65, %r62, 1;
$L__BB0_9:
	add.s32 	%r53, %r65, %r64;
	st.param.b32 	[func_retval0], %r53;
	ret;

}
	// .globl	_Z9fibonacciPi
.visible .entry _Z9fibonacciPi(
	.param .u64 .ptr .align 1 _Z9fibonacciPi_param_0
)
{
	.reg .b32 	%r<8>;
	.reg .b64 	%rd<5>;

	ld.param.u64 	%rd1, [_Z9fibonacciPi_param_0];
	cvta.to.global.u64 	%rd2, %rd1;
	mov.u32 	%r1, %tid.x;
	mov.u32 	%r2, %ntid.x;
	mov.u32 	%r3, %ctaid.x;
	mad.lo.s32 	%r4, %r2, %r3, %r1;
	mul.wide.s32 	%rd3, %r4, 4;
	add.s64 	%rd4, %rd2, %rd3;
	ld.global.u32 	%r5, [%rd4];
	{ // callseq 5, 0
	.param .b32 param0;
	st.param.b32 	[param0], %r5;
	.param .b32 retval0;
	call.uni (retval0), 
	_Z3fibi, 
	(
	param0
	);
	ld.param.b32 	%r6, [retval0];
	} // callseq 5
	st.global.u32 	[%rd4], %r6;
	ret;

}


// ===== COMPILED SASS (sm_100) =====

	.target	sm_100

	.elftype	@"ET_EXEC"


//--------------------- .note.nv.tkinfo           --------------------------
	.section	.note.nv.tkinfo,"",@"SHT_NOTE"
	.sectionflags	@"SHF_NOTE_NV_TKINFO"
	.tkinfo
        /*0018*/ 	.word	0x00000002
        /*0030*/ 	.string	""
        /*0030*/ 	.string	"ptxas"
        /*0030*/ 	.string	"Cuda compilation tools, release 13.0, V13.0.88"
        /*0030*/ 	.string	"Build cuda_13.0.r13.0/compiler.36424714_0"
        /*0030*/ 	.string	"-arch sm_100 -m 64 "



//--------------------- .note.nv.cuinfo           --------------------------
	.section	.note.nv.cuinfo,"",@"SHT_NOTE"
	.sectionflags	@"SHF_NOTE_NV_CUINFO"
        /*0018*/ 	.short	0x0002
        /*001a*/ 	.short	0x0064
        /*001c*/ 	.short	0x0082
	.zero		2


//--------------------- .nv.info                  --------------------------
	.section	.nv.info,"",@"SHT_CUDA_INFO"
	.align	4


	//----- nvinfo : EIATTR_REGCOUNT
	.align		4
        /*0000*/ 	.byte	0x04, 0x2f
        /*0002*/ 	.short	(.L_1 - .L_0)
	.align		4
.L_0:
        /*0004*/ 	.word	index@(_Z9fibonacciPi)
        /*0008*/ 	.word	0x0000001e


	//----- nvinfo : EIATTR_FRAME_SIZE
	.align		4
.L_1:
        /*000c*/ 	.byte	0x04, 0x11
        /*000e*/ 	.short	(.L_3 - .L_2)
	.align		4
.L_2:
        /*0010*/ 	.word	index@($_Z9fibonacciPi$_Z3fibi)
        /*0014*/ 	.word	0x00000000


	//----- nvinfo : EIATTR_FRAME_SIZE
	.align		4
.L_3:
        /*0018*/ 	.byte	0x04, 0x11
        /*001a*/ 	.short	(.L_5 - .L_4)
	.align		4
.L_4:
        /*001c*/ 	.word	index@(_Z9fibonacciPi)
        /*0020*/ 	.word	0x00000000


	//----- nvinfo : EIATTR_MIN_STACK_SIZE
	.align		4
.L_5:
        /*0024*/ 	.byte	0x04, 0x12
        /*0026*/ 	.short	(.L_7 - .L_6)
	.align		4
.L_6:
        /*0028*/ 	.word	index@(_Z9fibonacciPi)
        /*002c*/ 	.word	0x00000000
.L_7:


//--------------------- .nv.compat                --------------------------
	.section	.nv.compat,"",@"SHT_CUDA_COMPAT_INFO"
	.align	4
        /*0000*/ 	.byte	0x02, 0x09, 0x00, 0x00, 0x02, 0x02, 0x01, 0x00, 0x02, 0x05, 0x05, 0x00, 0x03, 0x07, 0x01, 0x01
        /*0010*/ 	.byte	0x02, 0x03, 0x00, 0x00, 0x02, 0x06, 0x01, 0x00, 0x04, 0x0b, 0x08, 0x00, 0x09, 0x00, 0x00, 0x00
        /*0020*/ 	.byte	0x00, 0x00, 0x00, 0x00


//--------------------- .nv.info._Z9fibonacciPi   --------------------------
	.section	.nv.info._Z9fibonacciPi,"",@"SHT_CUDA_INFO"
	.sectionflags	@""
	.align	4


	//----- nvinfo : EIATTR_CUDA_API_VERSION
	.align		4
        /*0000*/ 	.byte	0x04, 0x37
        /*0002*/ 	.short	(.L_9 - .L_8)
.L_8:
        /*0004*/ 	.word	0x00000082


	//----- nvinfo : EIATTR_KPARAM_INFO
	.align		4
.L_9:
        /*0008*/ 	.byte	0x04, 0x17
        /*000a*/ 	.short	(.L_11 - .L_10)
.L_10:
        /*000c*/ 	.word	0x00000000
        /*0010*/ 	.short	0x0000
        /*0012*/ 	.short	0x0000
        /*0014*/ 	.byte	0x00, 0xf5, 0x21, 0x00


	//----- nvinfo : EIATTR_SPARSE_MMA_MASK
	.align		4
.L_11:
        /*0018*/ 	.byte	0x03, 0x50
        /*001a*/ 	.short	0x0000


	//----- nvinfo : EIATTR_MAXREG_COUNT
	.align		4
        /*001c*/ 	.byte	0x03, 0x1b
        /*001e*/ 	.short	0x00ff


	//----- nvinfo : EIATTR_MERCURY_ISA_VERSION
	.align		4
        /*0020*/ 	.byte	0x03, 0x5f
        /*0022*/ 	.short	0x0101


	//----- nvinfo : EIATTR_VRC_CTA_INIT_COUNT
	.align		4
        /*0024*/ 	.byte	0x02, 0x4a
	.zero		1
	.zero		1


	//----- nvinfo : EIATTR_EXIT_INSTR_OFFSETS
	.align		4
        /*0028*/ 	.byte	0x04, 0x1c
        /*002a*/ 	.short	(.L_13 - .L_12)


	//   ....[0]....
.L_12:
        /*002c*/ 	.word	0x000000d0


	//----- nvinfo : EIATTR_CRS_STACK_SIZE
	.align		4
.L_13:
        /*0030*/ 	.byte	0x04, 0x1e
        /*0032*/ 	.short	(.L_15 - .L_14)
.L_14:
        /*0034*/ 	.word	0x00000000


	//----- nvinfo : EIATTR_CBANK_PARAM_SIZE
	.align		4
.L_15:
        /*0038*/ 	.byte	0x03, 0x19
        /*003a*/ 	.short	0x0008


	//----- nvinfo : EIATTR_PARAM_CBANK
	.align		4
        /*003c*/ 	.byte	0x04, 0x0a
        /*003e*/ 	.short	(.L_17 - .L_16)
	.align		4
.L_16:
        /*0040*/ 	.word	index@(.nv.constant0._Z9fibonacciPi)
        /*0044*/ 	.short	0x0380
        /*0046*/ 	.short	0x0008


	//----- nvinfo : EIATTR_SW_WAR
	.align		4
.L_17:
        /*0048*/ 	.byte	0x04, 0x36
        /*004a*/ 	.short	(.L_19 - .L_18)
.L_18:
        /*004c*/ 	.word	0x00000008
.L_19:


//--------------------- .nv.callgraph             --------------------------
	.section	.nv.callgraph,"",@"SHT_CUDA_CALLGRAPH"
	.align	4
	.sectionentsize	8
	.align		4
        /*0000*/ 	.word	0x00000000
	.align		4
        /*0004*/ 	.word	0xffffffff
	.align		4
        /*0008*/ 	.word	0x00000000
	.align		4
        /*000c*/ 	.word	0xfffffffe
	.align		4
        /*0010*/ 	.word	0x00000000
	.align		4
        /*0014*/ 	.word	0xfffffffd
	.align		4
        /*0018*/ 	.word	0x00000000
	.align		4
        /*001c*/ 	.word	0xfffffffc


//--------------------- .text._Z9fibonacciPi      --------------------------
	.section	.text._Z9fibonacciPi,"ax",@progbits
	.align	128
        .global         _Z9fibonacciPi
        .type           _Z9fibonacciPi,@function
        .size           _Z9fibonacciPi,(.L_x_9 - _Z9fibonacciPi)
        .other          _Z9fibonacciPi,@"STO_CUDA_ENTRY STV_DEFAULT"
_Z9fibonacciPi:
.text._Z9fibonacciPi:
[----:B------:R-:W0:Y:S01]  /*0000*/  LDC R1, c[0x0][0x37c] ;  /* 0x0000df00ff017b82 */ /* 0x000e220000000800 */
[----:B------:R-:W1:Y:S07]  /*0010*/  S2R R3, SR_TID.X ;  /* 0x0000000000037919 */ /* 0x000e6e0000002100 */
[----:B------:R-:W2:Y:S01]  /*0020*/  LDC.64 R16, c[0x0][0x380] ;  /* 0x0000e000ff107b82 */ /* 0x000ea20000000a00 */
[----:B------:R-:W1:Y:S01]  /*0030*/  LDCU UR4, c[0x0][0x360] ;  /* 0x00006c00ff0477ac */ /* 0x000e620008000800 */
[----:B------:R-:W1:Y:S01]  /*0040*/  S2R R0, SR_CTAID.X ;  /* 0x0000000000007919 */ /* 0x000e620000002500 */
[----:B------:R-:W3:Y:S01]  /*0050*/  LDCU.64 UR36, c[0x0][0x358] ;  /* 0x00006b00ff2477ac */ /* 0x000ee20008000a00 */
[----:B-1----:R-:W-:-:S04]  /*0060*/  IMAD R3, R0, UR4, R3 ;  /* 0x0000000400037c24 */ /* 0x002fc8000f8e0203 */
[----:B--2---:R-:W-:-:S05]  /*0070*/  IMAD.WIDE R16, R3, 0x4, R16 ;  /* 0x0000000403107825 */ /* 0x004fca00078e0210 */
[----:B---3--:R1:W5:Y:S01]  /*0080*/  LDG.E R4, desc[UR36][R16.64] ;  /* 0x0000002410047981 */ /* 0x008362000c1e1900 */
[----:B------:R-:W-:Y:S01]  /*0090*/  MOV R20, 0xc0 ;  /* 0x000000c000147802 */ /* 0x000fe20000000f00 */
[----:B0-----:R-:W-:-:S07]  /*00a0*/  IMAD.MOV.U32 R21, RZ, RZ, 0x0 ;  /* 0x00000000ff157424 */ /* 0x001fce00078e00ff */
[----:B-1---5:R-:W-:Y:S05]  /*00b0*/  CALL.REL.NOINC `($_Z9fibonacciPi$_Z3fibi) ;  /* 0x0000000000087944 */ /* 0x022fea0003c00000 */
[----:B------:R-:W-:Y:S01]  /*00c0*/  STG.E desc[UR36][R16.64], R4 ;  /* 0x0000000410007986 */ /* 0x000fe2000c101924 */
[----:B------:R-:W-:Y:S05]  /*00d0*/  EXIT ;  /* 0x000000000000794d */ /* 0x000fea0003800000 */
        .type           $_Z9fibonacciPi$_Z3fibi,@function
        .size           $_Z9fibonacciPi$_Z3fibi,(.L_x_9 - $_Z9fibonacciPi$_Z3fibi)
$_Z9fibonacciPi$_Z3fibi:
[----:B------:R-:W-:-:S05]  /*00e0*/  VIADD R1, R1, 0xffffffc8 ;  /* 0xffffffc801017836 */ /* 0x000fca0000000000 */
[----:B------:R-:W-:Y:S04]  /*00f0*/  STL [R1+0x30], R27 ;  /* 0x0000301b01007387 */ /* 0x000fe80000100800 */
[----:B------:R-:W-:Y:S04]  /*0100*/  STL [R1+0x2c], R26 ;  /* 0x00002c1a01007387 */ /* 0x000fe80000100800 */
[----:B------:R0:W-:Y:S04]  /*0110*/  STL [R1+0x28], R25 ;  /* 0x0000281901007387 */ /* 0x0001e80000100800 */
[----:B------:R1:W-:Y:S04]  /*0120*/  STL [R1+0x24], R24 ;  /* 0x0000241801007387 */ /* 0x0003e80000100800 */
[----:B------:R2:W-:Y:S01]  /*0130*/  STL [R1+0x20], R23 ;  /* 0x0000201701007387 */ /* 0x0005e20000100800 */
[----:B0-----:R-:W0:Y:S05]  /*0140*/  BMOV.32.CLEAR R25, B8 ;  /* 0x0000000008197355 */ /* 0x001e2a0000100000 */
[----:B------:R-:W-:Y:S01]  /*0150*/  STL [R1+0x1c], R22 ;  /* 0x00001c1601007387 */ /* 0x000fe20000100800 */
[----:B-1----:R-:W1:Y:S05]  /*0160*/  BMOV.32.CLEAR R24, B7 ;  /* 0x0000000007187355 */ /* 0x002e6a0000100000 */
[----:B------:R-:W-:Y:S01]  /*0170*/  STL [R1+0x18], R21 ;  /* 0x0000181501007387 */ /* 0x000fe20000100800 */
[----:B--2---:R-:W2:Y:S05]  /*0180*/  BMOV.32.CLEAR R23, B6 ;  /* 0x0000000006177355 */ /* 0x004eaa0000100000 */
[----:B------:R-:W-:Y:S04]  /*0190*/  STL [R1+0x14], R20 ;  /* 0x0000141401007387 */ /* 0x000fe80000100800 */
[----:B------:R-:W-:Y:S04]  /*01a0*/  STL [R1+0x10], R19 ;  /* 0x0000101301007387 */ /* 0x000fe80000100800 */
[----:B------:R-:W-:Y:S04]  /*01b0*/  STL [R1+0xc], R18 ;  /* 0x00000c1201007387 */ /* 0x000fe80000100800 */
[----:B------:R-:W-:Y:S04]  /*01c0*/  STL [R1+0x8], R17 ;  /* 0x0000081101007387 */ /* 0x000fe80000100800 */
[----:B------:R-:W-:Y:S04]  /*01d0*/  STL [R1+0x4], R16 ;  /* 0x0000041001007387 */ /* 0x000fe80000100800 */
[----:B------:R3:W-:Y:S02]  /*01e0*/  STL [R1], R2 ;  /* 0x0000000201007387 */ /* 0x0007e40000100800 */
[----:B---3--:R-:W-:-:S05]  /*01f0*/  IMAD.MOV.U32 R2, RZ, RZ, R4 ;  /* 0x000000ffff027224 */ /* 0x008fca00078e0004 */
[----:B------:R-:W-:Y:S01]  /*0200*/  ISETP.GE.AND P0, PT, R2, 0x2, PT ;  /* 0x000000020200780c */ /* 0x000fe20003f06270 */
[----:B------:R-:W-:Y:S01]  /*0210*/  BSSY.RECONVERGENT B8, `(.L_x_0) ;  /* 0x0000041000087945 */ /* 0x000fe20003800200 */
[----:B------:R-:W-:-:S11]  /*0220*/  HFMA2 R27, -RZ, RZ, 0, 0 ;  /* 0x00000000ff1b7431 */ /* 0x000fd600000001ff */
[----:B012---:R-:W-:Y:S05]  /*0230*/  @!P0 BRA `(.L_x_1) ;  /* 0x0000000000f88947 */ /* 0x007fea0003800000 */
[----:B------:R-:W-:Y:S01]  /*0240*/  VIMNMX.U32 R0, PT, PT, R2, 0x3, !PT ;  /* 0x0000000302007848 */ /* 0x000fe20007fe0000 */
[----:B------:R-:W-:Y:S01]  /*0250*/  BSSY.RECONVERGENT B7, `(.L_x_2) ;  /* 0x000002a000077945 */ /* 0x000fe20003800200 */
[----:B------:R-:W-:-:S03]  /*0260*/  IMAD.MOV.U32 R27, RZ, RZ, RZ ;  /* 0x000000ffff1b7224 */ /* 0x000fc600078e00ff */
[C---:B------:R-:W-:Y:S02]  /*0270*/  VIADD R3, R0.reuse, 0xfffffffd ;  /* 0xfffffffd00037836 */ /* 0x040fe40000000000 */
[----:B------:R-:W-:-:S03]  /*0280*/  VIADD R0, R0, 0xfffffffe ;  /* 0xfffffffe00007836 */ /* 0x000fc60000000000 */
[----:B------:R-:W-:Y:S02]  /*0290*/  ISETP.GE.U32.AND P0, PT, R3, 0x5, PT ;  /* 0x000000050300780c */ /* 0x000fe40003f06070 */
[----:B------:R-:W-:-:S04]  /*02a0*/  LEA.HI R0, R0, 0x1, RZ, 0x1f ;  /* 0x0000000100007811 */ /* 0x000fc800078ff8ff */
[----:B------:R-:W-:-:S07]  /*02b0*/  LOP3.LUT R16, R0, 0x3, RZ, 0xc0, !PT ;  /* 0x0000000300107812 */ /* 0x000fce00078ec0ff */
[----:B------:R-:W-:Y:S05]  /*02c0*/  @!P0 BRA `(.L_x_3) ;  /* 0x0000000000888947 */ /* 0x000fea0003800000 */
[----:B------:R-:W-:Y:S01]  /*02d0*/  LOP3.LUT R19, R0, 0x7ffffffc, RZ, 0xc0, !PT ;  /* 0x7ffffffc00137812 */ /* 0x000fe200078ec0ff */
[----:B------:R-:W-:Y:S01]  /*02e0*/  BSSY.RECONVERGENT B6, `(.L_x_4) ;  /* 0x000001f000067945 */ /* 0x000fe20003800200 */
[----:B------:R-:W-:Y:S01]  /*02f0*/  IADD3 R22, PT, PT, R2, -0x3, RZ ;  /* 0xfffffffd02167810 */ /* 0x000fe20007ffe0ff */
[----:B------:R-:W-:Y:S02]  /*0300*/  IMAD.MOV.U32 R27, RZ, RZ, RZ ;  /* 0x000000ffff1b7224 */ /* 0x000fe400078e00ff */
[----:B------:R-:W-:-:S07]  /*0310*/  IMAD.MOV R19, RZ, RZ, -R19 ;  /* 0x000000ffff137224 */ /* 0x000fce00078e0a13 */
.L_x_5:
[----:B------:R-:W-:Y:S01]  /*0320*/  VIADD R19, R19, 0x4 ;  /* 0x0000000413137836 */ /* 0x000fe20000000000 */
[----:B------:R-:W-:Y:S01]  /*0330*/  IADD3 R4, PT, PT, R22, 0x2, RZ ;  /* 0x0000000216047810 */ /* 0x000fe20007ffe0ff */
[----:B------:R-:W-:Y:S01]  /*0340*/  IMAD.MOV.U32 R21, RZ, RZ, 0x0 ;  /* 0x00000000ff157424 */ /* 0x000fe200078e00ff */
[----:B------:R-:W-:Y:S02]  /*0350*/  MOV R20, 0x390 ;  /* 0x0000039000147802 */ /* 0x000fe40000000f00 */
[----:B------:R-:W-:-:S04]  /*0360*/  ISETP.NE.AND P0, PT, R19, RZ, PT ;  /* 0x000000ff1300720c */ /* 0x000fc80003f05270 */
[----:B------:R-:W-:-:S09]  /*0370*/  P2R R26, PR, RZ, 0x1 ;  /* 0x00000001ff1a7803 */ /* 0x000fd20000000000 */
[----:B------:R-:W-:Y:S05]  /*0380*/  CALL.REL.NOINC `($_Z9fibonacciPi$_Z3fibi) ;  /* 0xfffffffc00547944 */ /* 0x000fea0003c3ffff */
[----:B------:R-:W-:Y:S01]  /*0390*/  IMAD.MOV.U32 R17, RZ, RZ, R4 ;  /* 0x000000ffff117224 */ /* 0x000fe200078e0004 */
[----:B------:R-:W-:Y:S01]  /*03a0*/  MOV R4, R22 ;  /* 0x0000001600047202 */ /* 0x000fe20000000f00 */
[----:B------:R-:W-:Y:S01]  /*03b0*/  VIADD R2, R22, 0xfffffffc ;  /* 0xfffffffc16027836 */ /* 0x000fe20000000000 */
[----:B------:R-:W-:Y:S01]  /*03c0*/  MOV R20, 0x3f0 ;  /* 0x000003f000147802 */ /* 0x000fe20000000f00 */
[----:B------:R-:W-:-:S07]  /*03d0*/  IMAD.MOV.U32 R21, RZ, RZ, 0x0 ;  /* 0x00000000ff157424 */ /* 0x000fce00078e00ff */
[----:B------:R-:W-:Y:S05]  /*03e0*/  CALL.REL.NOINC `($_Z9fibonacciPi$_Z3fibi) ;  /* 0xfffffffc003c7944 */ /* 0x000fea0003c3ffff */
[----:B------:R-:W-:Y:S01]  /*03f0*/  IADD3 R17, PT, PT, R4, R17, R27 ;  /* 0x0000001104117210 */ /* 0x000fe20007ffe01b */
[----:B------:R-:W-:Y:S01]  /*0400*/  VIADD R4, R22, 0xfffffffe ;  /* 0xfffffffe16047836 */ /* 0x000fe20000000000 */
[----:B------:R-:W-:Y:S01]  /*0410*/  MOV R20, 0x440 ;  /* 0x0000044000147802 */ /* 0x000fe20000000f00 */
[----:B------:R-:W-:-:S07]  /*0420*/  IMAD.MOV.U32 R21, RZ, RZ, 0x0 ;  /* 0x00000000ff157424 */ /* 0x000fce00078e00ff */
[----:B------:R-:W-:Y:S05]  /*0430*/  CALL.REL.NOINC `($_Z9fibonacciPi$_Z3fibi) ;  /* 0xfffffffc00287944 */ /* 0x000fea0003c3ffff */
[----:B------:R-:W-:Y:S01]  /*0440*/  MOV R18, R4 ;  /* 0x0000000400127202 */ /* 0x000fe20000000f00 */
[----:B------:R-:W-:Y:S01]  /*0450*/  IMAD.MOV.U32 R4, RZ, RZ, R2 ;  /* 0x000000ffff047224 */ /* 0x000fe200078e0002 */
[----:B------:R-:W-:Y:S01]  /*0460*/  MOV R20, 0x490 ;  /* 0x0000049000147802 */ /* 0x000fe20000000f00 */
[----:B------:R-:W-:-:S07]  /*0470*/  IMAD.MOV.U32 R21, RZ, RZ, 0x0 ;  /* 0x00000000ff157424 */ /* 0x000fce00078e00ff */
[----:B------:R-:W-:Y:S05]  /*0480*/  CALL.REL.NOINC `($_Z9fibonacciPi$_Z3fibi) ;  /* 0xfffffffc00147944 */ /* 0x000fea0003c3ffff */
[----:B------:R-:W-:Y:S01]  /*0490*/  ISETP.NE.AND P6, PT, R26, RZ, PT ;  /* 0x000000ff1a00720c */ /* 0x000fe20003fc5270 */
[----:B------:R-:W-:Y:S01]  /*04a0*/  VIADD R22, R22, 0xfffffff8 ;  /* 0xfffffff816167836 */ /* 0x000fe20000000000 */
[----:B------:R-:W-:-:S11]  /*04b0*/  IADD3 R27, PT, PT, R4, R18, R17 ;  /* 0x00000012041b7210 */ /* 0x000fd60007ffe011 */
[----:B------:R-:W-:Y:S05]  /*04c0*/  @P6 BRA `(.L_x_5) ;  /* 0xfffffffc00946947 */ /* 0x000fea000383ffff */
[----:B------:R-:W-:Y:S05]  /*04d0*/  BSYNC.RECONVERGENT B6 ;  /* 0x0000000000067941 */ /* 0x000fea0003800200 */
.L_x_4:
[----:B------:R-:W-:-:S07]  /*04e0*/  IADD3 R2, PT, PT, R22, 0x3, RZ ;  /* 0x0000000316027810 */ /* 0x000fce0007ffe0ff */
.L_x_3:
[----:B------:R-:W-:Y:S05]  /*04f0*/  BSYNC.RECONVERGENT B7 ;  /* 0x0000000000077941 */ /* 0x000fea0003800200 */
.L_x_2:
[----:B------:R-:W-:-:S13]  /*0500*/  ISETP.NE.AND P0, PT, R16, RZ, PT ;  /* 0x000000ff1000720c */ /* 0x000fda0003f05270 */
[----:B------:R-:W-:Y:S05]  /*0510*/  @!P0 BRA `(.L_x_1) ;  /* 0x0000000000408947 */ /* 0x000fea0003800000 */
[----:B------:R-:W-:Y:S01]  /*0520*/  BSSY.RECONVERGENT B6, `(.L_x_6) ;  /* 0x000000e000067945 */ /* 0x000fe20003800200 */
[----:B------:R-:W-:Y:S02]  /*0530*/  VIADD R2, R2, 0xffffffff ;  /* 0xffffffff02027836 */ /* 0x000fe40000000000 */
[----:B------:R-:W-:-:S07]  /*0540*/  IMAD.MOV R16, RZ, RZ, -R16 ;  /* 0x000000ffff107224 */ /* 0x000fce00078e0a10 */
.L_x_7:
[----:B------:R-:W-:Y:S01]  /*0550*/  IADD3 R16, PT, PT, R16, 0x1, RZ ;  /* 0x0000000110107810 */ /* 0x000fe20007ffe0ff */
[----:B------:R-:W-:Y:S01]  /*0560*/  IMAD.MOV.U32 R4, RZ, RZ, R2 ;  /* 0x000000ffff047224 */ /* 0x000fe200078e0002 */
[----:B------:R-:W-:Y:S01]  /*0570*/  MOV R20, 0x5c0 ;  /* 0x000005c000147802 */ /* 0x000fe20000000f00 */
[----:B------:R-:W-:Y:S01]  /*0580*/  IMAD.MOV.U32 R21, RZ, RZ, 0x0 ;  /* 0x00000000ff157424 */ /* 0x000fe200078e00ff */
[----:B------:R-:W-:-:S04]  /*0590*/  ISETP.NE.AND P0, PT, R16, RZ, PT ;  /* 0x000000ff1000720c */ /* 0x000fc80003f05270 */
[----:B------:R-:W-:-:S09]  /*05a0*/  P2R R17, PR, RZ, 0x1 ;  /* 0x00000001ff117803 */ /* 0x000fd20000000000 */
[----:B------:R-:W-:Y:S05]  /*05b0*/  CALL.REL.NOINC `($_Z9fibonacciPi$_Z3fibi) ;  /* 0xfffffff800c87944 */ /* 0x000fea0003c3ffff */
[----:B------:R-:W-:Y:S01]  /*05c0*/  ISETP.NE.AND P6, PT, R17, RZ, PT ;  /* 0x000000ff1100720c */ /* 0x000fe20003fc5270 */
[----:B------:R-:W-:Y:S01]  /*05d0*/  VIADD R2, R2, 0xfffffffe ;  /* 0xfffffffe02027836 */ /* 0x000fe20000000000 */
[----:B------:R-:W-:-:S11]  /*05e0*/  IADD3 R27, PT, PT, R27, R4, RZ ;  /* 0x000000041b1b7210 */ /* 0x000fd60007ffe0ff */
[----:B------:R-:W-:Y:S05]  /*05f0*/  @P6 BRA `(.L_x_7) ;  /* 0xfffffffc00d46947 */ /* 0x000fea000383ffff */
[----:B------:R-:W-:Y:S05]  /*0600*/  BSYNC.RECONVERGENT B6 ;  /* 0x0000000000067941 */ /* 0x000fea0003800200 */
.L_x_6:
[----:B------:R-:W-:-:S07]  /*0610*/  VIADD R2, R2, 0x1 ;  /* 0x0000000102027836 */ /* 0x000fce0000000000 */
.L_x_1:
[----:B------:R-:W-:Y:S05]  /*0620*/  BSYNC.RECONVERGENT B8 ;  /* 0x0000000000087941 */ /* 0x000fea0003800200 */
.L_x_0:
[----:B------:R-:W2:Y:S01]  /*0630*/  LDL R20, [R1+0x14] ;  /* 0x0000140001147983 */ /* 0x000ea20000100800 */
[----:B------:R0:W-:Y:S05]  /*0640*/  BMOV.32 B6, R23 ;  /* 0x0000001706007356 */ /* 0x0001ea0000000000 */
[----:B------:R-:W2:Y:S01]  /*0650*/  LDL R21, [R1+0x18] ;  /* 0x0000180001157983 */ /* 0x000ea20000100800 */
[----:B------:R1:W-:Y:S05]  /*0660*/  BMOV.32 B7, R24 ;  /* 0x0000001807007356 */ /* 0x0003ea0000000000 */
[----:B------:R3:W-:Y:S05]  /*0670*/  BMOV.32 B8, R25 ;  /* 0x0000001908007356 */ /* 0x0007ea0000000000 */
[----:B------:R-:W-:Y:S01]  /*0680*/  IADD3 R4, PT, PT, R2, R27, RZ ;  /* 0x0000001b02047210 */ /* 0x000fe20007ffe0ff */
[----:B------:R-:W2:Y:S04]  /*0690*/  LDL R16, [R1+0x4] ;  /* 0x0000040001107983 */ /* 0x000ea80000100800 */
[----:B------:R-:W2:Y:S04]  /*06a0*/  LDL R2, [R1] ;  /* 0x0000000001027983 */ /* 0x000ea80000100800 */
[----:B------:R-:W2:Y:S04]  /*06b0*/  LDL R17, [R1+0x8] ;  /* 0x0000080001117983 */ /* 0x000ea80000100800 */
[----:B------:R-:W2:Y:S04]  /*06c0*/  LDL R18, [R1+0xc] ;  /* 0x00000c0001127983 */ /* 0x000ea80000100800 */
[----:B------:R-:W2:Y:S04]  /*06d0*/  LDL R19, [R1+0x10] ;  /* 0x0000100001137983 */ /* 0x000ea80000100800 */
[----:B------:R-:W2:Y:S04]  /*06e0*/  LDL R22, [R1+0x1c] ;  /* 0x00001c0001167983 */ /* 0x000ea80000100800 */
[----:B0-----:R-:W2:Y:S04]  /*06f0*/  LDL R23, [R1+0x20] ;  /* 0x0000200001177983 */ /* 0x001ea80000100800 */
[----:B-1----:R-:W2:Y:S04]  /*0700*/  LDL R24, [R1+0x24] ;  /* 0x0000240001187983 */ /* 0x002ea80000100800 */
[----:B---3--:R-:W2:Y:S04]  /*0710*/  LDL R25, [R1+0x28] ;  /* 0x0000280001197983 */ /* 0x008ea80000100800 */
[----:B------:R-:W2:Y:S04]  /*0720*/  LDL R26, [R1+0x2c] ;  /* 0x00002c00011a7983 */ /* 0x000ea80000100800 */
[----:B------:R0:W2:Y:S02]  /*0730*/  LDL R27, [R1+0x30] ;  /* 0x00003000011b7983 */ /* 0x0000a40000100800 */
[----:B0-----:R-:W-:Y:S01]  /*0740*/  VIADD R1, R1, 0x38 ;  /* 0x0000003801017836 */ /* 0x001fe20000000000 */
[----:B--2---:R-:W-:Y:S06]  /*0750*/  RET.REL.NODEC R20 `(_Z9fibonacciPi) ;  /* 0xfffffff814287950 */ /* 0x004fec0003c3ffff */
.L_x_8:
[----:B------:R-:W-:-:S00]  /*0760*/  BRA `(.L_x_8) ;  /* 0xfffffffc00fc7947 */ /* 0x000fc0000383ffff */
[----:B------:R-:W-:-:S00]  /*0770*/  NOP ;  /* 0x0000000000007918 */ /* 0x000fc00000000000 */
        /* <DEDUP_REMOVED lines=8> */
.L_x_9:


//--------------------- .nv.shared.reserved.0     --------------------------
	.section	.nv.shared.reserved.0,"aw",@nobits
	.weak		__nv_reservedSMEM_offset_0_alias
	.size		__nv_reservedSMEM_offset_0_alias, 0, 64
	.other		__nv_reservedSMEM_offset_0_alias,@"STO_CUDA_RESERVED_SHARED STV_DEFAULT"
__nv_reservedSMEM_offset_0_alias:
	.zero		0
	.zero		64


//--------------------- .nv.constant0._Z9fibonacciPi --------------------------
	.section	.nv.constant0._Z9fibonacciPi,"a",@progbits
	.sectionflags	@""
	.align	4
.nv.constant0._Z9fibonacciPi:
	.zero		904


//--------------------- SYMBOLS --------------------------

	.type		.nv.reservedSmem.offset0,@object
	.size		.nv.reservedSmem.offset0,0x4
